//
// Generated by NVIDIA NVVM Compiler
//
// Compiler Build ID: CL-36424714
// Cuda compilation tools, release 13.0, V13.0.88
// Based on NVVM 20.0.0
//

.version 9.0
.target sm_100
.address_size 64

	// .globl	_Z17reduce_max_kernelPKfPfi
// _ZZ17reduce_max_kernelPKfPfiE5sdmem has been demoted
// _ZZ17reduce_sum_kernelPKfS0_PfiE5sdmem has been demoted

.visible .entry _Z17reduce_max_kernelPKfPfi(
	.param .u64 .ptr .align 1 _Z17reduce_max_kernelPKfPfi_param_0,
	.param .u64 .ptr .align 1 _Z17reduce_max_kernelPKfPfi_param_1,
	.param .u32 _Z17reduce_max_kernelPKfPfi_param_2
)
{
	.reg .pred 	%p<17>;
	.reg .b32 	%r<39>;
	.reg .b32 	%f<27>;
	.reg .b64 	%rd<7>;
	// demoted variable
	.shared .align 4 .b8 _ZZ17reduce_max_kernelPKfPfiE5sdmem[128];
	ld.param.u64 	%rd2, [_Z17reduce_max_kernelPKfPfi_param_0];
	ld.param.u64 	%rd3, [_Z17reduce_max_kernelPKfPfi_param_1];
	ld.param.u32 	%r8, [_Z17reduce_max_kernelPKfPfi_param_2];
	cvta.to.global.u64 	%rd1, %rd3;
	mov.u32 	%r9, %ctaid.x;
	mov.u32 	%r1, %tid.x;
	and.b32  	%r2, %r1, 31;
	shl.b32 	%r10, %r9, 10;
	or.b32  	%r3, %r10, %r1;
	setp.ge.u32 	%p1, %r3, %r8;
	mov.f32 	%f26, 0fFF800000;
	@%p1 bra 	$L__BB0_2;
	cvta.to.global.u64 	%rd4, %rd2;
	mul.wide.u32 	%rd5, %r3, 4;
	add.s64 	%rd6, %rd4, %rd5;
	ld.global.f32 	%f26, [%rd6];
$L__BB0_2:
	bar.sync 	0;
	mov.b32 	%r11, %f26;
	shfl.sync.down.b32	%r12|%p2, %r11, 16, 31, -1;
	mov.b32 	%f6, %r12;
	max.f32 	%f7, %f26, %f6;
	mov.b32 	%r13, %f7;
	shfl.sync.down.b32	%r14|%p3, %r13, 8, 31, -1;
	mov.b32 	%f8, %r14;
	max.f32 	%f9, %f7, %f8;
	mov.b32 	%r15, %f9;
	shfl.sync.down.b32	%r16|%p4, %r15, 4, 31, -1;
	mov.b32 	%f10, %r16;
	max.f32 	%f11, %f9, %f10;
	mov.b32 	%r17, %f11;
	shfl.sync.down.b32	%r18|%p5, %r17, 2, 31, -1;
	mov.b32 	%f12, %r18;
	max.f32 	%f13, %f11, %f12;
	mov.b32 	%r19, %f13;
	shfl.sync.down.b32	%r20|%p6, %r19, 1, 31, -1;
	mov.b32 	%f14, %r20;
	max.f32 	%f3, %f13, %f14;
	setp.ne.s32 	%p7, %r2, 0;
	@%p7 bra 	$L__BB0_4;
	shr.u32 	%r21, %r1, 3;
	and.b32  	%r22, %r21, 124;
	mov.u32 	%r23, _ZZ17reduce_max_kernelPKfPfiE5sdmem;
	add.s32 	%r24, %r23, %r22;
	st.shared.f32 	[%r24], %f3;
$L__BB0_4:
	bar.sync 	0;
	setp.gt.u32 	%p8, %r1, 31;
	@%p8 bra 	$L__BB0_9;
	setp.ne.s32 	%p9, %r2, 0;
	shl.b32 	%r25, %r2, 2;
	mov.u32 	%r26, _ZZ17reduce_max_kernelPKfPfiE5sdmem;
	add.s32 	%r27, %r26, %r25;
	ld.shared.f32 	%f15, [%r27];
	mov.b32 	%r28, %f15;
	shfl.sync.down.b32	%r29|%p10, %r28, 16, 31, -1;
	mov.b32 	%f16, %r29;
	max.f32 	%f17, %f15, %f16;
	mov.b32 	%r30, %f17;
	shfl.sync.down.b32	%r31|%p11, %r30, 8, 31, -1;
	mov.b32 	%f18, %r31;
	max.f32 	%f19, %f17, %f18;
	mov.b32 	%r32, %f19;
	shfl.sync.down.b32	%r33|%p12, %r32, 4, 31, -1;
	mov.b32 	%f20, %r33;
	max.f32 	%f21, %f19, %f20;
	mov.b32 	%r34, %f21;
	shfl.sync.down.b32	%r35|%p13, %r34, 2, 31, -1;
	mov.b32 	%f22, %r35;
	max.f32 	%f23, %f21, %f22;
	mov.b32 	%r36, %f23;
	shfl.sync.down.b32	%r37|%p14, %r36, 1, 31, -1;
	mov.b32 	%f24, %r37;
	max.f32 	%f4, %f23, %f24;
	@%p9 bra 	$L__BB0_9;
	ld.global.u32 	%r38, [%rd1];
	mov.b32 	%r5, %f4;
$L__BB0_7:
	mov.b32 	%f25, %r38;
	setp.le.f32 	%p15, %f4, %f25;
	@%p15 bra 	$L__BB0_9;
	atom.relaxed.global.cas.b32 	%r7, [%rd1], %r38, %r5;
	setp.ne.s32 	%p16, %r38, %r7;
	mov.u32 	%r38, %r7;
	@%p16 bra 	$L__BB0_7;
$L__BB0_9:
	ret;

}
	// .globl	_Z17reduce_sum_kernelPKfS0_Pfi
.visible .entry _Z17reduce_sum_kernelPKfS0_Pfi(
	.param .u64 .ptr .align 1 _Z17reduce_sum_kernelPKfS0_Pfi_param_0,
	.param .u64 .ptr .align 1 _Z17reduce_sum_kernelPKfS0_Pfi_param_1,
	.param .u64 .ptr .align 1 _Z17reduce_sum_kernelPKfS0_Pfi_param_2,
	.param .u32 _Z17reduce_sum_kernelPKfS0_Pfi_param_3
)
{
	.reg .pred 	%p<15>;
	.reg .b32 	%r<34>;
	.reg .b32 	%f<32>;
	.reg .b64 	%rd<9>;
	// demoted variable
	.shared .align 4 .b8 _ZZ17reduce_sum_kernelPKfS0_PfiE5sdmem[128];
	ld.param.u64 	%rd1, [_Z17reduce_sum_kernelPKfS0_Pfi_param_0];
	ld.param.u64 	%rd2, [_Z17reduce_sum_kernelPKfS0_Pfi_param_1];
	ld.param.u64 	%rd3, [_Z17reduce_sum_kernelPKfS0_Pfi_param_2];
	ld.param.u32 	%r4, [_Z17reduce_sum_kernelPKfS0_Pfi_param_3];
	mov.u32 	%r5, %ctaid.x;
	mov.u32 	%r1, %tid.x;
	and.b32  	%r2, %r1, 31;
	shl.b32 	%r6, %r5, 10;
	or.b32  	%r3, %r6, %r1;
	setp.ge.u32 	%p1, %r3, %r4;
	mov.f32 	%f31, 0f00000000;
	@%p1 bra 	$L__BB1_2;
	cvta.to.global.u64 	%rd4, %rd2;
	cvta.to.global.u64 	%rd5, %rd1;
	ld.global.f32 	%f6, [%rd4];
	mul.wide.u32 	%rd6, %r3, 4;
	add.s64 	%rd7, %rd5, %rd6;
	ld.global.f32 	%f7, [%rd7];
	sub.f32 	%f8, %f7, %f6;
	mul.f32 	%f9, %f8, 0f3FB8AA3B;
	ex2.approx.f32 	%f10, %f9;
	add.f32 	%f31, %f10, 0f00000000;
$L__BB1_2:
	bar.sync 	0;
	mov.b32 	%r7, %f31;
	shfl.sync.down.b32	%r8|%p2, %r7, 16, 31, -1;
	mov.b32 	%f11, %r8;
	add.f32 	%f12, %f31, %f11;
	mov.b32 	%r9, %f12;
	shfl.sync.down.b32	%r10|%p3, %r9, 8, 31, -1;
	mov.b32 	%f13, %r10;
	add.f32 	%f14, %f12, %f13;
	mov.b32 	%r11, %f14;
	shfl.sync.down.b32	%r12|%p4, %r11, 4, 31, -1;
	mov.b32 	%f15, %r12;
	add.f32 	%f16, %f14, %f15;
	mov.b32 	%r13, %f16;
	shfl.sync.down.b32	%r14|%p5, %r13, 2, 31, -1;
	mov.b32 	%f17, %r14;
	add.f32 	%f18, %f16, %f17;
	mov.b32 	%r15, %f18;
	shfl.sync.down.b32	%r16|%p6, %r15, 1, 31, -1;
	mov.b32 	%f19, %r16;
	add.f32 	%f3, %f18, %f19;
	setp.ne.s32 	%p7, %r2, 0;
	@%p7 bra 	$L__BB1_4;
	shr.u32 	%r17, %r1, 3;
	and.b32  	%r18, %r17, 124;
	mov.u32 	%r19, _ZZ17reduce_sum_kernelPKfS0_PfiE5sdmem;
	add.s32 	%r20, %r19, %r18;
	st.shared.f32 	[%r20], %f3;
$L__BB1_4:
	bar.sync 	0;
	setp.gt.u32 	%p8, %r1, 31;
	@%p8 bra 	$L__BB1_7;
	setp.ne.s32 	%p9, %r2, 0;
	shl.b32 	%r21, %r2, 2;
	mov.u32 	%r22, _ZZ17reduce_sum_kernelPKfS0_PfiE5sdmem;
	add.s32 	%r23, %r22, %r21;
	ld.shared.f32 	%f20, [%r23];
	mov.b32 	%r24, %f20;
	shfl.sync.down.b32	%r25|%p10, %r24, 16, 31, -1;
	mov.b32 	%f21, %r25;
	add.f32 	%f22, %f20, %f21;
	mov.b32 	%r26, %f22;
	shfl.sync.down.b32	%r27|%p11, %r26, 8, 31, -1;
	mov.b32 	%f23, %r27;
	add.f32 	%f24, %f22, %f23;
	mov.b32 	%r28, %f24;
	shfl.sync.down.b32	%r29|%p12, %r28, 4, 31, -1;
	mov.b32 	%f25, %r29;
	add.f32 	%f26, %f24, %f25;
	mov.b32 	%r30, %f26;
	shfl.sync.down.b32	%r31|%p13, %r30, 2, 31, -1;
	mov.b32 	%f27, %r31;
	add.f32 	%f28, %f26, %f27;
	mov.b32 	%r32, %f28;
	shfl.sync.down.b32	%r33|%p14, %r32, 1, 31, -1;
	mov.b32 	%f29, %r33;
	add.f32 	%f4, %f28, %f29;
	@%p9 bra 	$L__BB1_7;
	cvta.to.global.u64 	%rd8, %rd3;
	atom.global.add.f32 	%f30, [%rd8], %f4;
$L__BB1_7:
	ret;

}
	// .globl	_Z14softmax_kernelPKfPfS0_S0_i
.visible .entry _Z14softmax_kernelPKfPfS0_S0_i(
	.param .u64 .ptr .align 1 _Z14softmax_kernelPKfPfS0_S0_i_param_0,
	.param .u64 .ptr .align 1 _Z14softmax_kernelPKfPfS0_S0_i_param_1,
	.param .u64 .ptr .align 1 _Z14softmax_kernelPKfPfS0_S0_i_param_2,
	.param .u64 .ptr .align 1 _Z14softmax_kernelPKfPfS0_S0_i_param_3,
	.param .u32 _Z14softmax_kernelPKfPfS0_S0_i_param_4
)
{
	.reg .pred 	%p<2>;
	.reg .b32 	%r<6>;
	.reg .b32 	%f<8>;
	.reg .b64 	%rd<12>;

	ld.param.u64 	%rd1, [_Z14softmax_kernelPKfPfS0_S0_i_param_0];
	ld.param.u64 	%rd2, [_Z14softmax_kernelPKfPfS0_S0_i_param_1];
	ld.param.u64 	%rd3, [_Z14softmax_kernelPKfPfS0_S0_i_param_2];
	ld.param.u64 	%rd4, [_Z14softmax_kernelPKfPfS0_S0_i_param_3];
	ld.param.u32 	%r2, [_Z14softmax_kernelPKfPfS0_S0_i_param_4];
	mov.u32 	%r3, %ctaid.x;
	mov.u32 	%r4, %tid.x;
	shl.b32 	%r5, %r3, 10;
	or.b32  	%r1, %r5, %r4;
	setp.ge.u32 	%p1, %r1, %r2;
	@%p1 bra 	$L__BB2_2;
	cvta.to.global.u64 	%rd5, %rd4;
	cvta.to.global.u64 	%rd6, %rd3;
	cvta.to.global.u64 	%rd7, %rd1;
	cvta.to.global.u64 	%rd8, %rd2;
	ld.global.f32 	%f1, [%rd5];
	ld.global.f32 	%f2, [%rd6];
	mul.wide.u32 	%rd9, %r1, 4;
	add.s64 	%rd10, %rd7, %rd9;
	ld.global.f32 	%f3, [%rd10];
	sub.f32 	%f4, %f3, %f2;
	mul.f32 	%f5, %f4, 0f3FB8AA3B;
	ex2.approx.f32 	%f6, %f5;
	div.rn.f32 	%f7, %f6, %f1;
	add.s64 	%rd11, %rd8, %rd9;
	st.global.f32 	[%rd11], %f7;
$L__BB2_2:
	ret;

}


// ===== COMPILED SASS (sm_100) =====

	.target	sm_100

	.elftype	@"ET_EXEC"


//--------------------- .note.nv.tkinfo           --------------------------
	.section	.note.nv.tkinfo,"",@"SHT_NOTE"
	.sectionflags	@"SHF_NOTE_NV_TKINFO"
	.tkinfo
        /*0018*/ 	.word	0x00000002
        /*0030*/ 	.string	""
        /*0030*/ 	.string	"ptxas"
        /*0030*/ 	.string	"Cuda compilation tools, release 13.0, V13.0.88"
        /*0030*/ 	.string	"Build cuda_13.0.r13.0/compiler.36424714_0"
        /*0030*/ 	.string	"-arch sm_100 -m 64 "



//--------------------- .note.nv.cuinfo           --------------------------
	.section	.note.nv.cuinfo,"",@"SHT_NOTE"
	.sectionflags	@"SHF_NOTE_NV_CUINFO"
        /*0018*/ 	.short	0x0002
        /*001a*/ 	.short	0x0064
        /*001c*/ 	.short	0x0082
	.zero		2


//--------------------- .nv.info                  --------------------------
	.section	.nv.info,"",@"SHT_CUDA_INFO"
	.align	4


	//----- nvinfo : EIATTR_REGCOUNT
	.align		4
        /*0000*/ 	.byte	0x04, 0x2f
        /*0002*/ 	.short	(.L_1 - .L_0)
	.align		4
.L_0:
        /*0004*/ 	.word	index@(_Z17reduce_max_kernelPKfPfi)
        /*0008*/ 	.word	0x0000000d


	//----- nvinfo : EIATTR_FRAME_SIZE
	.align		4
.L_1:
        /*000c*/ 	.byte	0x04, 0x11
        /*000e*/ 	.short	(.L_3 - .L_2)
	.align		4
.L_2:
        /*0010*/ 	.word	index@(_Z17reduce_max_kernelPKfPfi)
        /*0014*/ 	.word	0x00000000


	//----- nvinfo : EIATTR_REGCOUNT
	.align		4
.L_3:
        /*0018*/ 	.byte	0x04, 0x2f
        /*001a*/ 	.short	(.L_5 - .L_4)
	.align		4
.L_4:
        /*001c*/ 	.word	index@(_Z17reduce_sum_kernelPKfS0_Pfi)
        /*0020*/ 	.word	0x0000000c


	//----- nvinfo : EIATTR_FRAME_SIZE
	.align		4
.L_5:
        /*0024*/ 	.byte	0x04, 0x11
        /*0026*/ 	.short	(.L_7 - .L_6)
	.align		4
.L_6:
        /*0028*/ 	.word	index@(_Z17reduce_sum_kernelPKfS0_Pfi)
        /*002c*/ 	.word	0x00000000


	//----- nvinfo : EIATTR_REGCOUNT
	.align		4
.L_7:
        /*0030*/ 	.byte	0x04, 0x2f
        /*0032*/ 	.short	(.L_9 - .L_8)
	.align		4
.L_8:
        /*0034*/ 	.word	index@(_Z14softmax_kernelPKfPfS0_S0_i)
        /*0038*/ 	.word	0x00000010


	//----- nvinfo : EIATTR_FRAME_SIZE
	.align		4
.L_9:
        /*003c*/ 	.byte	0x04, 0x11
        /*003e*/ 	.short	(.L_11 - .L_10)
	.align		4
.L_10:
        /*0040*/ 	.word	index@($__internal_0_$__cuda_sm3x_div_rn_noftz_f32_slowpath)
        /*0044*/ 	.word	0x00000000


	//----- nvinfo : EIATTR_FRAME_SIZE
	.align		4
.L_11:
        /*0048*/ 	.byte	0x04, 0x11
        /*004a*/ 	.short	(.L_13 - .L_12)
	.align		4
.L_12:
        /*004c*/ 	.word	index@(_Z14softmax_kernelPKfPfS0_S0_i)
        /*0050*/ 	.word	0x00000000


	//----- nvinfo : EIATTR_MIN_STACK_SIZE
	.align		4
.L_13:
        /*0054*/ 	.byte	0x04, 0x12
        /*0056*/ 	.short	(.L_15 - .L_14)
	.align		4
.L_14:
        /*0058*/ 	.word	index@(_Z14softmax_kernelPKfPfS0_S0_i)
        /*005c*/ 	.word	0x00000000


	//----- nvinfo : EIATTR_MIN_STACK_SIZE
	.align		4
.L_15:
        /*0060*/ 	.byte	0x04, 0x12
        /*0062*/ 	.short	(.L_17 - .L_16)
	.align		4
.L_16:
        /*0064*/ 	.word	index@(_Z17reduce_sum_kernelPKfS0_Pfi)
        /*0068*/ 	.word	0x00000000


	//----- nvinfo : EIATTR_MIN_STACK_SIZE
	.align		4
.L_17:
        /*006c*/ 	.byte	0x04, 0x12
        /*006e*/ 	.short	(.L_19 - .L_18)
	.align		4
.L_18:
        /*0070*/ 	.word	index@(_Z17reduce_max_kernelPKfPfi)
        /*0074*/ 	.word	0x00000000
.L_19:


//--------------------- .nv.compat                --------------------------
	.section	.nv.compat,"",@"SHT_CUDA_COMPAT_INFO"
	.align	4
        /*0000*/ 	.byte	0x02, 0x09, 0x00, 0x00, 0x02, 0x02, 0x01, 0x00, 0x02, 0x05, 0x05, 0x00, 0x03, 0x07, 0x01, 0x01
        /*0010*/ 	.byte	0x02, 0x03, 0x00, 0x00, 0x02, 0x06, 0x01, 0x00, 0x04, 0x0b, 0x08, 0x00, 0x01, 0x00, 0x00, 0x00
        /*0020*/ 	.byte	0x00, 0x00, 0x00, 0x00


//--------------------- .nv.info._Z14softmax_kernelPKfPfS0_S0_i --------------------------
	.section	.nv.info._Z14softmax_kernelPKfPfS0_S0_i,"",@"SHT_CUDA_INFO"
	.sectionflags	@""
	.align	4


	//----- nvinfo : EIATTR_CUDA_API_VERSION
	.align		4
        /*0000*/ 	.byte	0x04, 0x37
        /*0002*/ 	.short	(.L_21 - .L_20)
.L_20:
        /*0004*/ 	.word	0x00000082


	//----- nvinfo : EIATTR_KPARAM_INFO
	.align		4
.L_21:
        /*0008*/ 	.byte	0x04, 0x17
        /*000a*/ 	.short	(.L_23 - .L_22)
.L_22:
        /*000c*/ 	.word	0x00000000
        /*0010*/ 	.short	0x0004
        /*0012*/ 	.short	0x0020
        /*0014*/ 	.byte	0x00, 0xf0, 0x11, 0x00


	//----- nvinfo : EIATTR_KPARAM_INFO
	.align		4
.L_23:
        /*0018*/ 	.byte	0x04, 0x17
        /*001a*/ 	.short	(.L_25 - .L_24)
.L_24:
        /*001c*/ 	.word	0x00000000
        /*0020*/ 	.short	0x0003
        /*0022*/ 	.short	0x0018
        /*0024*/ 	.byte	0x00, 0xf5, 0x21, 0x00


	//----- nvinfo : EIATTR_KPARAM_INFO
	.align		4
.L_25:
        /*0028*/ 	.byte	0x04, 0x17
        /*002a*/ 	.short	(.L_27 - .L_26)
.L_26:
        /*002c*/ 	.word	0x00000000
        /*0030*/ 	.short	0x0002
        /*0032*/ 	.short	0x0010
        /*0034*/ 	.byte	0x00, 0xf5, 0x21, 0x00


	//----- nvinfo : EIATTR_KPARAM_INFO
	.align		4
.L_27:
        /*0038*/ 	.byte	0x04, 0x17
        /*003a*/ 	.short	(.L_29 - .L_28)
.L_28:
        /*003c*/ 	.word	0x00000000
        /*0040*/ 	.short	0x0001
        /*0042*/ 	.short	0x0008
        /*0044*/ 	.byte	0x00, 0xf5, 0x21, 0x00


	//----- nvinfo : EIATTR_KPARAM_INFO
	.align		4
.L_29:
        /*0048*/ 	.byte	0x04, 0x17
        /*004a*/ 	.short	(.L_31 - .L_30)
.L_30:
        /*004c*/ 	.word	0x00000000
        /*0050*/ 	.short	0x0000
        /*0052*/ 	.short	0x0000
        /*0054*/ 	.byte	0x00, 0xf5, 0x21, 0x00


	//----- nvinfo : EIATTR_SPARSE_MMA_MASK
	.align		4
.L_31:
        /*0058*/ 	.byte	0x03, 0x50
        /*005a*/ 	.short	0x0000


	//----- nvinfo : EIATTR_MAXREG_COUNT
	.align		4
        /*005c*/ 	.byte	0x03, 0x1b
        /*005e*/ 	.short	0x00ff


	//----- nvinfo : EIATTR_MERCURY_ISA_VERSION
	.align		4
        /*0060*/ 	.byte	0x03, 0x5f
        /*0062*/ 	.short	0x0101


	//----- nvinfo : EIATTR_VRC_CTA_INIT_COUNT
	.align		4
        /*0064*/ 	.byte	0x02, 0x4a
	.zero		1
	.zero		1


	//----- nvinfo : EIATTR_EXIT_INSTR_OFFSETS
	.align		4
        /*0068*/ 	.byte	0x04, 0x1c
        /*006a*/ 	.short	(.L_33 - .L_32)


	//   ....[0]....
.L_32:
        /*006c*/ 	.word	0x00000070


	//   ....[1]....
        /*0070*/ 	.word	0x00000260


	//----- nvinfo : EIATTR_CRS_STACK_SIZE
	.align		4
.L_33:
        /*0074*/ 	.byte	0x04, 0x1e
        /*0076*/ 	.short	(.L_35 - .L_34)
.L_34:
        /*0078*/ 	.word	0x00000000


	//----- nvinfo : EIATTR_CBANK_PARAM_SIZE
	.align		4
.L_35:
        /*007c*/ 	.byte	0x03, 0x19
        /*007e*/ 	.short	0x0024


	//----- nvinfo : EIATTR_PARAM_CBANK
	.align		4
        /*0080*/ 	.byte	0x04, 0x0a
        /*0082*/ 	.short	(.L_37 - .L_36)
	.align		4
.L_36:
        /*0084*/ 	.word	index@(.nv.constant0._Z14softmax_kernelPKfPfS0_S0_i)
        /*0088*/ 	.short	0x0380
        /*008a*/ 	.short	0x0024


	//----- nvinfo : EIATTR_SW_WAR
	.align		4
.L_37:
        /*008c*/ 	.byte	0x04, 0x36
        /*008e*/ 	.short	(.L_39 - .L_38)
.L_38:
        /*0090*/ 	.word	0x00000008
.L_39:


//--------------------- .nv.info._Z17reduce_sum_kernelPKfS0_Pfi --------------------------
	.section	.nv.info._Z17reduce_sum_kernelPKfS0_Pfi,"",@"SHT_CUDA_INFO"
	.sectionflags	@""
	.align	4


	//----- nvinfo : EIATTR_CUDA_API_VERSION
	.align		4
        /*0000*/ 	.byte	0x04, 0x37
        /*0002*/ 	.short	(.L_41 - .L_40)
.L_40:
        /*0004*/ 	.word	0x00000082


	//----- nvinfo : EIATTR_KPARAM_INFO
	.align		4
.L_41:
        /*0008*/ 	.byte	0x04, 0x17
        /*000a*/ 	.short	(.L_43 - .L_42)
.L_42:
        /*000c*/ 	.word	0x00000000
        /*0010*/ 	.short	0x0003
        /*0012*/ 	.short	0x0018
        /*0014*/ 	.byte	0x00, 0xf0, 0x11, 0x00


	//----- nvinfo : EIATTR_KPARAM_INFO
	.align		4
.L_43:
        /*0018*/ 	.byte	0x04, 0x17
        /*001a*/ 	.short	(.L_45 - .L_44)
.L_44:
        /*001c*/ 	.word	0x00000000
        /*0020*/ 	.short	0x0002
        /*0022*/ 	.short	0x0010
        /*0024*/ 	.byte	0x00, 0xf5, 0x21, 0x00


	//----- nvinfo : EIATTR_KPARAM_INFO
	.align		4
.L_45:
        /*0028*/ 	.byte	0x04, 0x17
        /*002a*/ 	.short	(.L_47 - .L_46)
.L_46:
        /*002c*/ 	.word	0x00000000
        /*0030*/ 	.short	0x0001
        /*0032*/ 	.short	0x0008
        /*0034*/ 	.byte	0x00, 0xf5, 0x21, 0x00


	//----- nvinfo : EIATTR_KPARAM_INFO
	.align		4
.L_47:
        /*0038*/ 	.byte	0x04, 0x17
        /*003a*/ 	.short	(.L_49 - .L_48)
.L_48:
        /*003c*/ 	.word	0x00000000
        /*0040*/ 	.short	0x0000
        /*0042*/ 	.short	0x0000
        /*0044*/ 	.byte	0x00, 0xf5, 0x21, 0x00


	//----- nvinfo : EIATTR_SPARSE_MMA_MASK
	.align		4
.L_49:
        /*0048*/ 	.byte	0x03, 0x50
        /*004a*/ 	.short	0x0000


	//----- nvinfo : EIATTR_MAXREG_COUNT
	.align		4
        /*004c*/ 	.byte	0x03, 0x1b
        /*004e*/ 	.short	0x00ff


	//----- nvinfo : EIATTR_NUM_BARRIERS
	.align		4
        /*0050*/ 	.byte	0x02, 0x4c
        /*0052*/ 	.byte	0x01
	.zero		1


	//----- nvinfo : EIATTR_MERCURY_ISA_VERSION
	.align		4
        /*0054*/ 	.byte	0x03, 0x5f
        /*0056*/ 	.short	0x0101


	//----- nvinfo : EIATTR_COOP_GROUP_MASK_REGIDS
	.align		4
        /*0058*/ 	.byte	0x04, 0x29
        /*005a*/ 	.short	(.L_51 - .L_50)


	//   ....[0]....
.L_50:
        /*005c*/ 	.word	0xffffffff


	//   ....[1]....
        /*0060*/ 	.word	0xffffffff


	//   ....[2]....
        /*0064*/ 	.word	0xffffffff


	//   ....[3]....
        /*0068*/ 	.word	0xffffffff


	//   ....[4]....
        /*006c*/ 	.word	0xffffffff


	//   ....[5]....
        /*0070*/ 	.word	0xffffffff


	//   ....[6]....
        /*0074*/ 	.word	0xffffffff


	//   ....[7]....
        /*0078*/ 	.word	0xffffffff


	//   ....[8]....
        /*007c*/ 	.word	0xffffffff


	//   ....[9]....
        /*0080*/ 	.word	0xffffffff


	//----- nvinfo : EIATTR_COOP_GROUP_INSTR_OFFSETS
	.align		4
.L_51:
        /*0084*/ 	.byte	0x04, 0x28
        /*0086*/ 	.short	(.L_53 - .L_52)


	//   ....[0]....
.L_52:
        /*0088*/ 	.word	0x00000180


	//   ....[1]....
        /*008c*/ 	.word	0x000001a0


	//   ....[2]....
        /*0090*/ 	.word	0x000001c0


	//   ....[3]....
        /*0094*/ 	.word	0x00000200


	//   ....[4]....
        /*0098*/ 	.word	0x00000230


	//   ....[5]....
        /*009c*/ 	.word	0x00000330


	//   ....[6]....
        /*00a0*/ 	.word	0x00000350


	//   ....[7]....
        /*00a4*/ 	.word	0x00000370


	//   ....[8]....
        /*00a8*/ 	.word	0x00000390


	//   ....[9]....
        /*00ac*/ 	.word	0x000003b0


	//----- nvinfo : EIATTR_VRC_CTA_INIT_COUNT
	.align		4
.L_53:
        /*00b0*/ 	.byte	0x02, 0x4a
	.zero		1
	.zero		1


	//----- nvinfo : EIATTR_EXIT_INSTR_OFFSETS
	.align		4
        /*00b4*/ 	.byte	0x04, 0x1c
        /*00b6*/ 	.short	(.L_55 - .L_54)


	//   ....[0]....
.L_54:
        /*00b8*/ 	.word	0x000002d0


	//   ....[1]....
        /*00bc*/ 	.word	0x000003c0


	//   ....[2]....
        /*00c0*/ 	.word	0x00000400


	//----- nvinfo : EIATTR_CBANK_PARAM_SIZE
	.align		4
.L_55:
        /*00c4*/ 	.byte	0x03, 0x19
        /*00c6*/ 	.short	0x001c


	//----- nvinfo : EIATTR_PARAM_CBANK
	.align		4
        /*00c8*/ 	.byte	0x04, 0x0a
        /*00ca*/ 	.short	(.L_57 - .L_56)
	.align		4
.L_56:
        /*00cc*/ 	.word	index@(.nv.constant0._Z17reduce_sum_kernelPKfS0_Pfi)
        /*00d0*/ 	.short	0x0380
        /*00d2*/ 	.short	0x001c


	//----- nvinfo : EIATTR_SW_WAR
	.align		4
.L_57:
        /*00d4*/ 	.byte	0x04, 0x36
        /*00d6*/ 	.short	(.L_59 - .L_58)
.L_58:
        /*00d8*/ 	.word	0x00000008
.L_59:


//--------------------- .nv.info._Z17reduce_max_kernelPKfPfi --------------------------
	.section	.nv.info._Z17reduce_max_kernelPKfPfi,"",@"SHT_CUDA_INFO"
	.sectionflags	@""
	.align	4


	//----- nvinfo : EIATTR_CUDA_API_VERSION
	.align		4
        /*0000*/ 	.byte	0x04, 0x37
        /*0002*/ 	.short	(.L_61 - .L_60)
.L_60:
        /*0004*/ 	.word	0x00000082


	//----- nvinfo : EIATTR_KPARAM_INFO
	.align		4
.L_61:
        /*0008*/ 	.byte	0x04, 0x17
        /*000a*/ 	.short	(.L_63 - .L_62)
.L_62:
        /*000c*/ 	.word	0x00000000
        /*0010*/ 	.short	0x0002
        /*0012*/ 	.short	0x0010
        /*0014*/ 	.byte	0x00, 0xf0, 0x11, 0x00


	//----- nvinfo : EIATTR_KPARAM_INFO
	.align		4
.L_63:
        /*0018*/ 	.byte	0x04, 0x17
        /*001a*/ 	.short	(.L_65 - .L_64)
.L_64:
        /*001c*/ 	.word	0x00000000
        /*0020*/ 	.short	0x0001
        /*0022*/ 	.short	0x0008
        /*0024*/ 	.byte	0x00, 0xf5, 0x21, 0x00


	//----- nvinfo : EIATTR_KPARAM_INFO
	.align		4
.L_65:
        /*0028*/ 	.byte	0x04, 0x17
        /*002a*/ 	.short	(.L_67 - .L_66)
.L_66:
        /*002c*/ 	.word	0x00000000
        /*0030*/ 	.short	0x0000
        /*0032*/ 	.short	0x0000
        /*0034*/ 	.byte	0x00, 0xf5, 0x21, 0x00


	//----- nvinfo : EIATTR_SPARSE_MMA_MASK
	.align		4
.L_67:
        /*0038*/ 	.byte	0x03, 0x50
        /*003a*/ 	.short	0x0000


	//----- nvinfo : EIATTR_MAXREG_COUNT
	.align		4
        /*003c*/ 	.byte	0x03, 0x1b
        /*003e*/ 	.short	0x00ff


	//----- nvinfo : EIATTR_NUM_BARRIERS
	.align		4
        /*0040*/ 	.byte	0x02, 0x4c
        /*0042*/ 	.byte	0x01
	.zero		1


	//----- nvinfo : EIATTR_MERCURY_ISA_VERSION
	.align		4
        /*0044*/ 	.byte	0x03, 0x5f
        /*0046*/ 	.short	0x0101


	//----- nvinfo : EIATTR_COOP_GROUP_MASK_REGIDS
	.align		4
        /*0048*/ 	.byte	0x04, 0x29
        /*004a*/ 	.short	(.L_69 - .L_68)


	//   ....[0]....
.L_68:
        /*004c*/ 	.word	0xffffffff


	//   ....[1]....
        /*0050*/ 	.word	0xffffffff


	//   ....[2]....
        /*0054*/ 	.word	0xffffffff


	//   ....[3]....
        /*0058*/ 	.word	0xffffffff


	//   ....[4]....
        /*005c*/ 	.word	0xffffffff


	//   ....[5]....
        /*0060*/ 	.word	0xffffffff


	//   ....[6]....
        /*0064*/ 	.word	0xffffffff


	//   ....[7]....
        /*0068*/ 	.word	0xffffffff


	//   ....[8]....
        /*006c*/ 	.word	0xffffffff


	//   ....[9]....
        /*0070*/ 	.word	0xffffffff


	//----- nvinfo : EIATTR_COOP_GROUP_INSTR_OFFSETS
	.align		4
.L_69:
        /*0074*/ 	.byte	0x04, 0x28
        /*0076*/ 	.short	(.L_71 - .L_70)


	//   ....[0]....
.L_70:
        /*0078*/ 	.word	0x000000e0


	//   ....[1]....
        /*007c*/ 	.word	0x00000100


	//   ....[2]....
        /*0080*/ 	.word	0x00000130


	//   ....[3]....
        /*0084*/ 	.word	0x000001a0


	//   ....[4]....
        /*0088*/ 	.word	0x000001e0


	//   ....[5]....
        /*008c*/ 	.word	0x00000280


	//   ....[6]....
        /*0090*/ 	.word	0x000002a0


	//   ....[7]....
        /*0094*/ 	.word	0x000002c0


	//   ....[8]....
        /*0098*/ 	.word	0x000002e0


	//   ....[9]....
        /*009c*/ 	.word	0x00000300


	//----- nvinfo : EIATTR_VRC_CTA_INIT_COUNT
	.align		4
.L_71:
        /*00a0*/ 	.byte	0x02, 0x4a
	.zero		1
	.zero		1


	//----- nvinfo : EIATTR_EXIT_INSTR_OFFSETS
	.align		4
        /*00a4*/ 	.byte	0x04, 0x1c
        /*00a6*/ 	.short	(.L_73 - .L_72)


	//   ....[0]....
.L_72:
        /*00a8*/ 	.word	0x00000220


	//   ....[1]....
        /*00ac*/ 	.word	0x00000310


	//   ....[2]....
        /*00b0*/ 	.word	0x00000370


	//   ....[3]....
        /*00b4*/ 	.word	0x000003c0


	//----- nvinfo : EIATTR_CRS_STACK_SIZE
	.align		4
.L_73:
        /*00b8*/ 	.byte	0x04, 0x1e
        /*00ba*/ 	.short	(.L_75 - .L_74)
.L_74:
        /*00bc*/ 	.word	0x00000000


	//----- nvinfo : EIATTR_CBANK_PARAM_SIZE
	.align		4
.L_75:
        /*00c0*/ 	.byte	0x03, 0x19
        /*00c2*/ 	.short	0x0014


	//----- nvinfo : EIATTR_PARAM_CBANK
	.align		4
        /*00c4*/ 	.byte	0x04, 0x0a
        /*00c6*/ 	.short	(.L_77 - .L_76)
	.align		4
.L_76:
        /*00c8*/ 	.word	index@(.nv.constant0._Z17reduce_max_kernelPKfPfi)
        /*00cc*/ 	.short	0x0380
        /*00ce*/ 	.short	0x0014


	//----- nvinfo : EIATTR_SW_WAR
	.align		4
.L_77:
        /*00d0*/ 	.byte	0x04, 0x36
        /*00d2*/ 	.short	(.L_79 - .L_78)
.L_78:
        /*00d4*/ 	.word	0x00000008
.L_79:


//--------------------- .nv.callgraph             --------------------------
	.section	.nv.callgraph,"",@"SHT_CUDA_CALLGRAPH"
	.align	4
	.sectionentsize	8
	.align		4
        /*0000*/ 	.word	0x00000000
	.align		4
        /*0004*/ 	.word	0xffffffff
	.align		4
        /*0008*/ 	.word	0x00000000
	.align		4
        /*000c*/ 	.word	0xfffffffe
	.align		4
        /*0010*/ 	.word	0x00000000
	.align		4
        /*0014*/ 	.word	0xfffffffd
	.align		4
        /*0018*/ 	.word	0x00000000
	.align		4
        /*001c*/ 	.word	0xfffffffc


//--------------------- .text._Z14softmax_kernelPKfPfS0_S0_i --------------------------
	.section	.text._Z14softmax_kernelPKfPfS0_S0_i,"ax",@progbits
	.align	128
        .global         _Z14softmax_kernelPKfPfS0_S0_i
        .type           _Z14softmax_kernelPKfPfS0_S0_i,@function
        .size           _Z14softmax_kernelPKfPfS0_S0_i,(.L_x_17 - _Z14softmax_kernelPKfPfS0_S0_i)
        .other          _Z14softmax_kernelPKfPfS0_S0_i,@"STO_CUDA_ENTRY STV_DEFAULT"
_Z14softmax_kernelPKfPfS0_S0_i:
.text._Z14softmax_kernelPKfPfS0_S0_i:
[----:B------:R-:W-:Y:S01]  /*0000*/  LDC R1, c[0x0][0x37c] ;  /* 0x0000df00ff017b82 */ /* 0x000fe20000000800 */
[----:B------:R-:W0:Y:S07]  /*0010*/  S2R R2, SR_TID.X ;  /* 0x0000000000027919 */ /* 0x000e2e0000002100 */
[----:B------:R-:W1:Y:S01]  /*0020*/  S2UR UR4, SR_CTAID.X ;  /* 0x00000000000479c3 */ /* 0x000e620000002500 */
[----:B------:R-:W2:Y:S01]  /*0030*/  LDCU UR5, c[0x0][0x3a0] ;  /* 0x00007400ff0577ac */ /* 0x000ea20008000800 */
[----:B-1----:R-:W-:-:S06]  /*0040*/  USHF.L.U32 UR4, UR4, 0xa, URZ ;  /* 0x0000000a04047899 */ /* 0x002fcc00080006ff */
[----:B0-----:R-:W-:-:S04]  /*0050*/  LOP3.LUT R2, R2, UR4, RZ, 0xfc, !PT ;  /* 0x0000000402027c12 */ /* 0x001fc8000f8efcff */
[----:B--2---:R-:W-:-:S13]  /*0060*/  ISETP.GE.U32.AND P0, PT, R2, UR5, PT ;  /* 0x0000000502007c0c */ /* 0x004fda000bf06070 */
[----:B------:R-:W-:Y:S05]  /*0070*/  @P0 EXIT ;  /* 0x000000000000094d */ /* 0x000fea0003800000 */
[----:B------:R-:W0:Y:S01]  /*0080*/  LDC.64 R8, c[0x0][0x380] ;  /* 0x0000e000ff087b82 */ /* 0x000e220000000a00 */
[----:B------:R-:W1:Y:S07]  /*0090*/  LDCU.64 UR4, c[0x0][0x358] ;  /* 0x00006b00ff0477ac */ /* 0x000e6e0008000a00 */
[----:B------:R-:W2:Y:S08]  /*00a0*/  LDC.64 R6, c[0x0][0x390] ;  /* 0x0000e400ff067b82 */ /* 0x000eb00000000a00 */
[----:B------:R-:W3:Y:S01]  /*00b0*/  LDC.64 R4, c[0x0][0x398] ;  /* 0x0000e600ff047b82 */ /* 0x000ee20000000a00 */
[----:B0-----:R-:W-:-:S06]  /*00c0*/  IMAD.WIDE.U32 R8, R2, 0x4, R8 ;  /* 0x0000000402087825 */ /* 0x001fcc00078e0008 */
[----:B-1----:R-:W4:Y:S04]  /*00d0*/  LDG.E R9, desc[UR4][R8.64] ;  /* 0x0000000408097981 */ /* 0x002f28000c1e1900 */
[----:B--2---:R-:W4:Y:S04]  /*00e0*/  LDG.E R6, desc[UR4][R6.64] ;  /* 0x0000000406067981 */ /* 0x004f28000c1e1900 */
[----:B---3--:R-:W2:Y:S01]  /*00f0*/  LDG.E R3, desc[UR4][R4.64] ;  /* 0x0000000404037981 */ /* 0x008ea2000c1e1900 */
[----:B------:R-:W-:Y:S01]  /*0100*/  BSSY.RECONVERGENT B0, `(.L_x_0) ;  /* 0x0000012000007945 */ /* 0x000fe20003800200 */
[----:B----4-:R-:W-:-:S04]  /*0110*/  FADD R0, -R6, R9 ;  /* 0x0000000906007221 */ /* 0x010fc80000000100 */
[----:B------:R-:W-:-:S05]  /*0120*/  FMUL R10, R0, 1.4426950216293334961 ;  /* 0x3fb8aa3b000a7820 */ /* 0x000fca0000400000 */
[----:B------:R-:W-:Y:S01]  /*0130*/  FSETP.GEU.AND P0, PT, R10, -126, PT ;  /* 0xc2fc00000a00780b */ /* 0x000fe20003f0e000 */
[----:B--2---:R-:W0:-:S12]  /*0140*/  MUFU.RCP R12, R3 ;  /* 0x00000003000c7308 */ /* 0x004e180000001000 */
[----:B------:R-:W-:-:S04]  /*0150*/  @!P0 FMUL R10, R10, 0.5 ;  /* 0x3f0000000a0a8820 */ /* 0x000fc80000400000 */
[----:B------:R-:W1:Y:S01]  /*0160*/  MUFU.EX2 R0, R10 ;  /* 0x0000000a00007308 */ /* 0x000e620000000800 */
[----:B0-----:R-:W-:-:S04]  /*0170*/  FFMA R11, -R3, R12, 1 ;  /* 0x3f800000030b7423 */ /* 0x001fc8000000010c */
[----:B------:R-:W-:Y:S01]  /*0180*/  FFMA R11, R12, R11, R12 ;  /* 0x0000000b0c0b7223 */ /* 0x000fe2000000000c */
[----:B-1----:R-:W-:-:S04]  /*0190*/  @!P0 FMUL R0, R0, R0 ;  /* 0x0000000000008220 */ /* 0x002fc80000400000 */
[----:B------:R-:W0:Y:S01]  /*01a0*/  FCHK P0, R0, R3 ;  /* 0x0000000300007302 */ /* 0x000e220000000000 */
[----:B------:R-:W-:-:S04]  /*01b0*/  FFMA R4, R0, R11, RZ ;  /* 0x0000000b00047223 */ /* 0x000fc800000000ff */
[----:B------:R-:W-:-:S04]  /*01c0*/  FFMA R5, -R3, R4, R0 ;  /* 0x0000000403057223 */ /* 0x000fc80000000100 */
[----:B------:R-:W-:Y:S01]  /*01d0*/  FFMA R11, R11, R5, R4 ;  /* 0x000000050b0b7223 */ /* 0x000fe20000000004 */
[----:B0-----:R-:W-:Y:S06]  /*01e0*/  @!P0 BRA `(.L_x_1) ;  /* 0x00000000000c8947 */ /* 0x001fec0003800000 */
[----:B------:R-:W-:-:S07]  /*01f0*/  MOV R4, 0x210 ;  /* 0x0000021000047802 */ /* 0x000fce0000000f00 */
[----:B------:R-:W-:Y:S05]  /*0200*/  CALL.REL.NOINC `($__internal_0_$__cuda_sm3x_div_rn_noftz_f32_slowpath) ;  /* 0x0000000000187944 */ /* 0x000fea0003c00000 */
[----:B------:R-:W-:-:S07]  /*0210*/  IMAD.MOV.U32 R11, RZ, RZ, R0 ;  /* 0x000000ffff0b7224 */ /* 0x000fce00078e0000 */
.L_x_1:
[----:B------:R-:W-:Y:S05]  /*0220*/  BSYNC.RECONVERGENT B0 ;  /* 0x0000000000007941 */ /* 0x000fea0003800200 */
.L_x_0:
[----:B------:R-:W0:Y:S02]  /*0230*/  LDC.64 R4, c[0x0][0x388] ;  /* 0x0000e200ff047b82 */ /* 0x000e240000000a00 */
[----:B0-----:R-:W-:-:S05]  /*0240*/  IMAD.WIDE.U32 R2, R2, 0x4, R4 ;  /* 0x0000000402027825 */ /* 0x001fca00078e0004 */
[----:B------:R-:W-:Y:S01]  /*0250*/  STG.E desc[UR4][R2.64], R11 ;  /* 0x0000000b02007986 */ /* 0x000fe2000c101904 */
[----:B------:R-:W-:Y:S05]  /*0260*/  EXIT ;  /* 0x000000000000794d */ /* 0x000fea0003800000 */
        .weak           $__internal_0_$__cuda_sm3x_div_rn_noftz_f32_slowpath
        .type           $__internal_0_$__cuda_sm3x_div_rn_noftz_f32_slowpath,@function
        .size           $__internal_0_$__cuda_sm3x_div_rn_noftz_f32_slowpath,(.L_x_17 - $__internal_0_$__cuda_sm3x_div_rn_noftz_f32_slowpath)
$__internal_0_$__cuda_sm3x_div_rn_noftz_f32_slowpath:
[--C-:B------:R-:W-:Y:S01]  /*0270*/  SHF.R.U32.HI R6, RZ, 0x17, R3.reuse ;  /* 0x00000017ff067819 */ /* 0x100fe20000011603 */
[----:B------:R-:W-:Y:S01]  /*0280*/  BSSY.RECONVERGENT B1, `(.L_x_2) ;  /* 0x0000064000017945 */ /* 0x000fe20003800200 */
[--C-:B------:R-:W-:Y:S01]  /*0290*/  SHF.R.U32.HI R5, RZ, 0x17, R0.reuse ;  /* 0x00000017ff057819 */ /* 0x100fe20000011600 */
[----:B------:R-:W-:Y:S01]  /*02a0*/  IMAD.MOV.U32 R7, RZ, RZ, R0 ;  /* 0x000000ffff077224 */ /* 0x000fe200078e0000 */
[----:B------:R-:W-:Y:S01]  /*02b0*/  LOP3.LUT R6, R6, 0xff, RZ, 0xc0, !PT ;  /* 0x000000ff06067812 */ /* 0x000fe200078ec0ff */
[----:B------:R-:W-:Y:S01]  /*02c0*/  IMAD.MOV.U32 R8, RZ, RZ, R3 ;  /* 0x000000ffff087224 */ /* 0x000fe200078e0003 */
[----:B------:R-:W-:-:S03]  /*02d0*/  LOP3.LUT R5, R5, 0xff, RZ, 0xc0, !PT ;  /* 0x000000ff05057812 */ /* 0x000fc600078ec0ff */
[----:B------:R-:W-:Y:S02]  /*02e0*/  VIADD R11, R6, 0xffffffff ;  /* 0xffffffff060b7836 */ /* 0x000fe40000000000 */
[----:B------:R-:W-:-:S03]  /*02f0*/  VIADD R10, R5, 0xffffffff ;  /* 0xffffffff050a7836 */ /* 0x000fc60000000000 */
[----:B------:R-:W-:-:S04]  /*0300*/  ISETP.GT.U32.AND P0, PT, R11, 0xfd, PT ;  /* 0x000000fd0b00780c */ /* 0x000fc80003f04070 */
[----:B------:R-:W-:-:S13]  /*0310*/  ISETP.GT.U32.OR P0, PT, R10, 0xfd, P0 ;  /* 0x000000fd0a00780c */ /* 0x000fda0000704470 */
[----:B------:R-:W-:Y:S01]  /*0320*/  @!P0 IMAD.MOV.U32 R9, RZ, RZ, RZ ;  /* 0x000000ffff098224 */ /* 0x000fe200078e00ff */
[----:B------:R-:W-:Y:S06]  /*0330*/  @!P0 BRA `(.L_x_3) ;  /* 0x00000000005c8947 */ /* 0x000fec0003800000 */
[----:B------:R-:W-:Y:S02]  /*0340*/  FSETP.GTU.FTZ.AND P0, PT, |R0|, +INF , PT ;  /* 0x7f8000000000780b */ /* 0x000fe40003f1c200 */
[----:B------:R-:W-:-:S04]  /*0350*/  FSETP.GTU.FTZ.AND P1, PT, |R3|, +INF , PT ;  /* 0x7f8000000300780b */ /* 0x000fc80003f3c200 */
[----:B------:R-:W-:-:S13]  /*0360*/  PLOP3.LUT P0, PT, P0, P1, PT, 0xf8, 0x8f ;  /* 0x00000000008f781c */ /* 0x000fda0000703f70 */
[----:B------:R-:W-:Y:S05]  /*0370*/  @P0 BRA `(.L_x_4) ;  /* 0x00000004004c0947 */ /* 0x000fea0003800000 */
[----:B------:R-:W-:-:S13]  /*0380*/  LOP3.LUT P0, RZ, R8, 0x7fffffff, R7, 0xc8, !PT ;  /* 0x7fffffff08ff7812 */ /* 0x000fda000780c807 */
[----:B------:R-:W-:Y:S05]  /*0390*/  @!P0 BRA `(.L_x_5) ;  /* 0x00000004003c8947 */ /* 0x000fea0003800000 */
[C---:B------:R-:W-:Y:S02]  /*03a0*/  FSETP.NEU.FTZ.AND P2, PT, |R0|.reuse, +INF , PT ;  /* 0x7f8000000000780b */ /* 0x040fe40003f5d200 */
[----:B------:R-:W-:Y:S02]  /*03b0*/  FSETP.NEU.FTZ.AND P1, PT, |R3|, +INF , PT ;  /* 0x7f8000000300780b */ /* 0x000fe40003f3d200 */
[----:B------:R-:W-:-:S11]  /*03c0*/  FSETP.NEU.FTZ.AND P0, PT, |R0|, +INF , PT ;  /* 0x7f8000000000780b */ /* 0x000fd60003f1d200 */
[----:B------:R-:W-:Y:S05]  /*03d0*/  @!P1 BRA !P2, `(.L_x_5) ;  /* 0x00000004002c9947 */ /* 0x000fea0005000000 */
[----:B------:R-:W-:-:S04]  /*03e0*/  LOP3.LUT P2, RZ, R7, 0x7fffffff, RZ, 0xc0, !PT ;  /* 0x7fffffff07ff7812 */ /* 0x000fc8000784c0ff */
[----:B------:R-:W-:-:S13]  /*03f0*/  PLOP3.LUT P1, PT, P1, P2, PT, 0x2f, 0xf2 ;  /* 0x0000000000f2781c */ /* 0x000fda0000f24577 */
[----:B------:R-:W-:Y:S05]  /*0400*/  @P1 BRA `(.L_x_6) ;  /* 0x0000000400181947 */ /* 0x000fea0003800000 */
[----:B------:R-:W-:-:S04]  /*0410*/  LOP3.LUT P1, RZ, R8, 0x7fffffff, RZ, 0xc0, !PT ;  /* 0x7fffffff08ff7812 */ /* 0x000fc8000782c0ff */
[----:B------:R-:W-:-:S13]  /*0420*/  PLOP3.LUT P0, PT, P0, P1, PT, 0x2f, 0xf2 ;  /* 0x0000000000f2781c */ /* 0x000fda0000702577 */
[----:B------:R-:W-:Y:S05]  /*0430*/  @P0 BRA `(.L_x_7) ;  /* 0x0000000400000947 */ /* 0x000fea0003800000 */
[----:B------:R-:W-:Y:S02]  /*0440*/  ISETP.GE.AND P0, PT, R10, RZ, PT ;  /* 0x000000ff0a00720c */ /* 0x000fe40003f06270 */
[----:B------:R-:W-:-:S11]  /*0450*/  ISETP.GE.AND P1, PT, R11, RZ, PT ;  /* 0x000000ff0b00720c */ /* 0x000fd60003f26270 */
[----:B------:R-:W-:Y:S02]  /*0460*/  @P0 IMAD.MOV.U32 R9, RZ, RZ, RZ ;  /* 0x000000ffff090224 */ /* 0x000fe400078e00ff */
[----:B------:R-:W-:Y:S01]  /*0470*/  @!P0 FFMA R7, R0, 1.84467440737095516160e+19, RZ ;  /* 0x5f80000000078823 */ /* 0x000fe200000000ff */
[----:B------:R-:W-:Y:S02]  /*0480*/  @!P0 IMAD.MOV.U32 R9, RZ, RZ, -0x40 ;  /* 0xffffffc0ff098424 */ /* 0x000fe400078e00ff */
[----:B------:R-:W-:Y:S02]  /*0490*/  @!P1 FFMA R8, R3, 1.84467440737095516160e+19, RZ ;  /* 0x5f80000003089823 */ /* 0x000fe400000000ff */
[----:B------:R-:W-:-:S07]  /*04a0*/  @!P1 VIADD R9, R9, 0x40 ;  /* 0x0000004009099836 */ /* 0x000fce0000000000 */
.L_x_3:
[----:B------:R-:W-:Y:S01]  /*04b0*/  LEA R3, R6, 0xc0800000, 0x17 ;  /* 0xc080000006037811 */ /* 0x000fe200078eb8ff */
[----:B------:R-:W-:Y:S01]  /*04c0*/  VIADD R5, R5, 0xffffff81 ;  /* 0xffffff8105057836 */ /* 0x000fe20000000000 */
[----:B------:R-:W-:Y:S03]  /*04d0*/  BSSY.RECONVERGENT B2, `(.L_x_8) ;  /* 0x0000035000027945 */ /* 0x000fe60003800200 */
[----:B------:R-:W-:Y:S01]  /*04e0*/  IMAD.IADD R3, R8, 0x1, -R3 ;  /* 0x0000000108037824 */ /* 0x000fe200078e0a03 */
[C---:B------:R-:W-:Y:S01]  /*04f0*/  IADD3 R6, PT, PT, R5.reuse, 0x7f, -R6 ;  /* 0x0000007f05067810 */ /* 0x040fe20007ffe806 */
[----:B------:R-:W-:Y:S02]  /*0500*/  IMAD R0, R5, -0x800000, R7 ;  /* 0xff80000005007824 */ /* 0x000fe400078e0207 */
[----:B------:R-:W0:Y:S01]  /*0510*/  MUFU.RCP R8, R3 ;  /* 0x0000000300087308 */ /* 0x000e220000001000 */
[----:B------:R-:W-:Y:S01]  /*0520*/  FADD.FTZ R11, -R3, -RZ ;  /* 0x800000ff030b7221 */ /* 0x000fe20000010100 */
[----:B------:R-:W-:-:S03]  /*0530*/  IMAD.IADD R6, R6, 0x1, R9 ;  /* 0x0000000106067824 */ /* 0x000fc600078e0209 */
[----:B0-----:R-:W-:-:S04]  /*0540*/  FFMA R13, R8, R11, 1 ;  /* 0x3f800000080d7423 */ /* 0x001fc8000000000b */
[----:B------:R-:W-:-:S04]  /*0550*/  FFMA R10, R8, R13, R8 ;  /* 0x0000000d080a7223 */ /* 0x000fc80000000008 */
[----:B------:R-:W-:-:S04]  /*0560*/  FFMA R7, R0, R10, RZ ;  /* 0x0000000a00077223 */ /* 0x000fc800000000ff */
[----:B------:R-:W-:-:S04]  /*0570*/  FFMA R8, R11, R7, R0 ;  /* 0x000000070b087223 */ /* 0x000fc80000000000 */
[----:B------:R-:W-:-:S04]  /*0580*/  FFMA R7, R10, R8, R7 ;  /* 0x000000080a077223 */ /* 0x000fc80000000007 */
[----:B------:R-:W-:-:S04]  /*0590*/  FFMA R8, R11, R7, R0 ;  /* 0x000000070b087223 */ /* 0x000fc80000000000 */
[----:B------:R-:W-:-:S05]  /*05a0*/  FFMA R0, R10, R8, R7 ;  /* 0x000000080a007223 */ /* 0x000fca0000000007 */
[----:B------:R-:W-:-:S04]  /*05b0*/  SHF.R.U32.HI R3, RZ, 0x17, R0 ;  /* 0x00000017ff037819 */ /* 0x000fc80000011600 */
[----:B------:R-:W-:-:S05]  /*05c0*/  LOP3.LUT R3, R3, 0xff, RZ, 0xc0, !PT ;  /* 0x000000ff03037812 */ /* 0x000fca00078ec0ff */
[----:B------:R-:W-:-:S04]  /*05d0*/  IMAD.IADD R9, R3, 0x1, R6 ;  /* 0x0000000103097824 */ /* 0x000fc800078e0206 */
[----:B------:R-:W-:-:S05]  /*05e0*/  VIADD R3, R9, 0xffffffff ;  /* 0xffffffff09037836 */ /* 0x000fca0000000000 */
[----:B------:R-:W-:-:S13]  /*05f0*/  ISETP.GE.U32.AND P0, PT, R3, 0xfe, PT ;  /* 0x000000fe0300780c */ /* 0x000fda0003f06070 */
[----:B------:R-:W-:Y:S05]  /*0600*/  @!P0 BRA `(.L_x_9) ;  /* 0x0000000000808947 */ /* 0x000fea0003800000 */
[----:B------:R-:W-:-:S13]  /*0610*/  ISETP.GT.AND P0, PT, R9, 0xfe, PT ;  /* 0x000000fe0900780c */ /* 0x000fda0003f04270 */
[----:B------:R-:W-:Y:S05]  /*0620*/  @P0 BRA `(.L_x_10) ;  /* 0x00000000006c0947 */ /* 0x000fea0003800000 */
[----:B------:R-:W-:-:S13]  /*0630*/  ISETP.GE.AND P0, PT, R9, 0x1, PT ;  /* 0x000000010900780c */ /* 0x000fda0003f06270 */
[----:B------:R-:W-:Y:S05]  /*0640*/  @P0 BRA `(.L_x_11) ;  /* 0x0000000000740947 */ /* 0x000fea0003800000 */
[----:B------:R-:W-:Y:S02]  /*0650*/  ISETP.GE.AND P0, PT, R9, -0x18, PT ;  /* 0xffffffe80900780c */ /* 0x000fe40003f06270 */
[----:B------:R-:W-:-:S11]  /*0660*/  LOP3.LUT R0, R0, 0x80000000, RZ, 0xc0, !PT ;  /* 0x8000000000007812 */ /* 0x000fd600078ec0ff */
[----:B------:R-:W-:Y:S05]  /*0670*/  @!P0 BRA `(.L_x_11) ;  /* 0x0000000000688947 */ /* 0x000fea0003800000 */
[CCC-:B------:R-:W-:Y:S01]  /*0680*/  FFMA.RZ R3, R10.reuse, R8.reuse, R7.reuse ;  /* 0x000000080a037223 */ /* 0x1c0fe2000000c007 */
[CCC-:B------:R-:W-:Y:S01]  /*0690*/  FFMA.RM R6, R10.reuse, R8.reuse, R7.reuse ;  /* 0x000000080a067223 */ /* 0x1c0fe20000004007 */
[C---:B------:R-:W-:Y:S02]  /*06a0*/  ISETP.NE.AND P2, PT, R9.reuse, RZ, PT ;  /* 0x000000ff0900720c */ /* 0x040fe40003f45270 */
[----:B------:R-:W-:Y:S02]  /*06b0*/  ISETP.NE.AND P1, PT, R9, RZ, PT ;  /* 0x000000ff0900720c */ /* 0x000fe40003f25270 */
[----:B------:R-:W-:Y:S01]  /*06c0*/  LOP3.LUT R5, R3, 0x7fffff, RZ, 0xc0, !PT ;  /* 0x007fffff03057812 */ /* 0x000fe200078ec0ff */
[----:B------:R-:W-:Y:S01]  /*06d0*/  FFMA.RP R3, R10, R8, R7 ;  /* 0x000000080a037223 */ /* 0x000fe20000008007 */
[----:B------:R-:W-:Y:S02]  /*06e0*/  VIADD R8, R9, 0x20 ;  /* 0x0000002009087836 */ /* 0x000fe40000000000 */
[----:B------:R-:W-:Y:S01]  /*06f0*/  LOP3.LUT R5, R5, 0x800000, RZ, 0xfc, !PT ;  /* 0x0080000005057812 */ /* 0x000fe200078efcff */
[----:B------:R-:W-:Y:S01]  /*0700*/  IMAD.MOV R7, RZ, RZ, -R9 ;  /* 0x000000ffff077224 */ /* 0x000fe200078e0a09 */
[----:B------:R-:W-:-:S02]  /*0710*/  FSETP.NEU.FTZ.AND P0, PT, R3, R6, PT ;  /* 0x000000060300720b */ /* 0x000fc40003f1d000 */
[----:B------:R-:W-:Y:S02]  /*0720*/  SHF.L.U32 R8, R5, R8, RZ ;  /* 0x0000000805087219 */ /* 0x000fe400000006ff */
[----:B------:R-:W-:Y:S02]  /*0730*/  SEL R6, R7, RZ, P2 ;  /* 0x000000ff07067207 */ /* 0x000fe40001000000 */
[----:B------:R-:W-:Y:S02]  /*0740*/  ISETP.NE.AND P1, PT, R8, RZ, P1 ;  /* 0x000000ff0800720c */ /* 0x000fe40000f25270 */
[----:B------:R-:W-:Y:S02]  /*0750*/  SHF.R.U32.HI R6, RZ, R6, R5 ;  /* 0x00000006ff067219 */ /* 0x000fe40000011605 */
[----:B------:R-:W-:Y:S02]  /*0760*/  PLOP3.LUT P0, PT, P0, P1, PT, 0xf8, 0x8f ;  /* 0x00000000008f781c */ /* 0x000fe40000703f70 */
[----:B------:R-:W-:-:S02]  /*0770*/  SHF.R.U32.HI R8, RZ, 0x1, R6 ;  /* 0x00000001ff087819 */ /* 0x000fc40000011606 */
[----:B------:R-:W-:-:S04]  /*0780*/  SEL R3, RZ, 0x1, !P0 ;  /* 0x00000001ff037807 */ /* 0x000fc80004000000 */
[----:B------:R-:W-:-:S04]  /*0790*/  LOP3.LUT R3, R3, 0x1, R8, 0xf8, !PT ;  /* 0x0000000103037812 */ /* 0x000fc800078ef808 */
[----:B------:R-:W-:-:S05]  /*07a0*/  LOP3.LUT R3, R3, R6, RZ, 0xc0, !PT ;  /* 0x0000000603037212 */ /* 0x000fca00078ec0ff */
[----:B------:R-:W-:-:S05]  /*07b0*/  IMAD.IADD R3, R8, 0x1, R3 ;  /* 0x0000000108037824 */ /* 0x000fca00078e0203 */
[----:B------:R-:W-:Y:S01]  /*07c0*/  LOP3.LUT R0, R3, R0, RZ, 0xfc, !PT ;  /* 0x0000000003007212 */ /* 0x000fe200078efcff */
[----:B------:R-:W-:Y:S06]  /*07d0*/  BRA `(.L_x_11) ;  /* 0x0000000000107947 */ /* 0x000fec0003800000 */
.L_x_10:
[----:B------:R-:W-:-:S04]  /*07e0*/  LOP3.LUT R0, R0, 0x80000000, RZ, 0xc0, !PT ;  /* 0x8000000000007812 */ /* 0x000fc800078ec0ff */
[----:B------:R-:W-:Y:S01]  /*07f0*/  LOP3.LUT R0, R0, 0x7f800000, RZ, 0xfc, !PT ;  /* 0x7f80000000007812 */ /* 0x000fe200078efcff */
[----:B------:R-:W-:Y:S06]  /*0800*/  BRA `(.L_x_11) ;  /* 0x0000000000047947 */ /* 0x000fec0003800000 */
.L_x_9:
[----:B------:R-:W-:-:S07]  /*0810*/  IMAD R0, R6, 0x800000, R0 ;  /* 0x0080000006007824 */ /* 0x000fce00078e0200 */
.L_x_11:
[----:B------:R-:W-:Y:S05]  /*0820*/  BSYNC.RECONVERGENT B2 ;  /* 0x0000000000027941 */ /* 0x000fea0003800200 */
.L_x_8:
[----:B------:R-:W-:Y:S05]  /*0830*/  BRA `(.L_x_12) ;  /* 0x0000000000207947 */ /* 0x000fea0003800000 */
.L_x_7:
[----:B------:R-:W-:-:S04]  /*0840*/  LOP3.LUT R0, R8, 0x80000000, R7, 0x48, !PT ;  /* 0x8000000008007812 */ /* 0x000fc800078e4807 */
[----:B------:R-:W-:Y:S01]  /*0850*/  LOP3.LUT R0, R0, 0x7f800000, RZ, 0xfc, !PT ;  /* 0x7f80000000007812 */ /* 0x000fe200078efcff */
[----:B------:R-:W-:Y:S06]  /*0860*/  BRA `(.L_x_12) ;  /* 0x0000000000147947 */ /* 0x000fec0003800000 */
.L_x_6:
[----:B------:R-:W-:Y:S01]  /*0870*/  LOP3.LUT R0, R8, 0x80000000, R7, 0x48, !PT ;  /* 0x8000000008007812 */ /* 0x000fe200078e4807 */
[----:B------:R-:W-:Y:S06]  /*0880*/  BRA `(.L_x_12) ;  /* 0x00000000000c7947 */ /* 0x000fec0003800000 */
.L_x_5:
[----:B------:R-:W0:Y:S01]  /*0890*/  MUFU.RSQ R0, -QNAN ;  /* 0xffc0000000007908 */ /* 0x000e220000001400 */
[----:B------:R-:W-:Y:S05]  /*08a0*/  BRA `(.L_x_12) ;  /* 0x0000000000047947 */ /* 0x000fea0003800000 */
.L_x_4:
[----:B------:R-:W-:-:S07]  /*08b0*/  FADD.FTZ R0, R0, R3 ;  /* 0x0000000300007221 */ /* 0x000fce0000010000 */
.L_x_12:
[----:B------:R-:W-:Y:S05]  /*08c0*/  BSYNC.RECONVERGENT B1 ;  /* 0x0000000000017941 */ /* 0x000fea0003800200 */
.L_x_2:
[----:B------:R-:W-:-:S04]  /*08d0*/  IMAD.MOV.U32 R5, RZ, RZ, 0x0 ;  /* 0x00000000ff057424 */ /* 0x000fc800078e00ff */
[----:B0-----:R-:W-:Y:S05]  /*08e0*/  RET.REL.NODEC R4 `(_Z14softmax_kernelPKfPfS0_S0_i) ;  /* 0xfffffff404c47950 */ /* 0x001fea0003c3ffff */
.L_x_13:
[----:B------:R-:W-:-:S00]  /*08f0*/  BRA `(.L_x_13) ;  /* 0xfffffffc00fc7947 */ /* 0x000fc0000383ffff */
[----:B------:R-:W-:-:S00]  /*0900*/  NOP ;  /* 0x0000000000007918 */ /* 0x000fc00000000000 */
[----:B------:R-:W-:-:S00]  /*0910*/  NOP ;  /* 0x0000000000007918 */ /* 0x000fc00000000000 */
[----:B------:R-:W-:-:S00]  /*0920*/  NOP ;  /* 0x0000000000007918 */ /* 0x000fc00000000000 */
[----:B------:R-:W-:-:S00]  /*0930*/  NOP ;  /* 0x0000000000007918 */ /* 0x000fc00000000000 */
[----:B------:R-:W-:-:S00]  /*0940*/  NOP ;  /* 0x0000000000007918 */ /* 0x000fc00000000000 */
[----:B------:R-:W-:-:S00]  /*0950*/  NOP ;  /* 0x0000000000007918 */ /* 0x000fc00000000000 */
[----:B------:R-:W-:-:S00]  /*0960*/  NOP ;  /* 0x0000000000007918 */ /* 0x000fc00000000000 */
[----:B------:R-:W-:-:S00]  /*0970*/  NOP ;  /* 0x0000000000007918 */ /* 0x000fc00000000000 */
.L_x_17:


//--------------------- .text._Z17reduce_sum_kernelPKfS0_Pfi --------------------------
	.section	.text._Z17reduce_sum_kernelPKfS0_Pfi,"ax",@progbits
	.align	128
        .global         _Z17reduce_sum_kernelPKfS0_Pfi
        .type           _Z17reduce_sum_kernelPKfS0_Pfi,@function
        .size           _Z17reduce_sum_kernelPKfS0_Pfi,(.L_x_19 - _Z17reduce_sum_kernelPKfS0_Pfi)
        .other          _Z17reduce_sum_kernelPKfS0_Pfi,@"STO_CUDA_ENTRY STV_DEFAULT"
_Z17reduce_sum_kernelPKfS0_Pfi:
.text._Z17reduce_sum_kernelPKfS0_Pfi:
[----:B------:R-:W-:Y:S01]  /*0000*/  LDC R1, c[0x0][0x37c] ;  /* 0x0000df00ff017b82 */ /* 0x000fe20000000800 */
[----:B------:R-:W0:Y:S07]  /*0010*/  S2R R8, SR_TID.X ;  /* 0x0000000000087919 */ /* 0x000e2e0000002100 */
[----:B------:R-:W1:Y:S01]  /*0020*/  S2UR UR4, SR_CTAID.X ;  /* 0x00000000000479c3 */ /* 0x000e620000002500 */
[----:B------:R-:W2:Y:S01]  /*0030*/  LDCU UR5, c[0x0][0x398] ;  /* 0x00007300ff0577ac */ /* 0x000ea20008000800 */
[----:B------:R-:W3:Y:S01]  /*0040*/  LDCU.64 UR6, c[0x0][0x358] ;  /* 0x00006b00ff0677ac */ /* 0x000ee20008000a00 */
[----:B-1----:R-:W-:-:S06]  /*0050*/  USHF.L.U32 UR4, UR4, 0xa, URZ ;  /* 0x0000000a04047899 */ /* 0x002fcc00080006ff */
[----:B0-----:R-:W-:-:S04]  /*0060*/  LOP3.LUT R7, R8, UR4, RZ, 0xfc, !PT ;  /* 0x0000000408077c12 */ /* 0x001fc8000f8efcff */
[----:B--2---:R-:W-:-:S13]  /*0070*/  ISETP.GE.U32.AND P1, PT, R7, UR5, PT ;  /* 0x0000000507007c0c */ /* 0x004fda000bf26070 */
[----:B------:R-:W0:Y:S08]  /*0080*/  @!P1 LDC.64 R4, c[0x0][0x380] ;  /* 0x0000e000ff049b82 */ /* 0x000e300000000a00 */
[----:B------:R-:W1:Y:S01]  /*0090*/  @!P1 LDC.64 R2, c[0x0][0x388] ;  /* 0x0000e200ff029b82 */ /* 0x000e620000000a00 */
[----:B0-----:R-:W-:-:S06]  /*00a0*/  @!P1 IMAD.WIDE.U32 R4, R7, 0x4, R4 ;  /* 0x0000000407049825 */ /* 0x001fcc00078e0004 */
[----:B---3--:R-:W2:Y:S04]  /*00b0*/  @!P1 LDG.E R5, desc[UR6][R4.64] ;  /* 0x0000000604059981 */ /* 0x008ea8000c1e1900 */
[----:B-1----:R-:W2:Y:S01]  /*00c0*/  @!P1 LDG.E R2, desc[UR6][R2.64] ;  /* 0x0000000602029981 */ /* 0x002ea2000c1e1900 */
[----:B------:R-:W-:Y:S01]  /*00d0*/  BAR.SYNC.DEFER_BLOCKING 0x0 ;  /* 0x0000000000007b1d */ /* 0x000fe20000010000 */
[----:B------:R-:W-:Y:S01]  /*00e0*/  PLOP3.LUT P0, PT, PT, PT, PT, 0x80, 0x8 ;  /* 0x000000000008781c */ /* 0x000fe20003f0f070 */
[----:B------:R-:W-:Y:S02]  /*00f0*/  HFMA2 R6, -RZ, RZ, 0, 0 ;  /* 0x00000000ff067431 */ /* 0x000fe400000001ff */
[----:B--2---:R-:W-:-:S04]  /*0100*/  @!P1 FADD R0, -R2, R5 ;  /* 0x0000000502009221 */ /* 0x004fc80000000100 */
[----:B------:R-:W-:-:S05]  /*0110*/  @!P1 FMUL R7, R0, 1.4426950216293334961 ;  /* 0x3fb8aa3b00079820 */ /* 0x000fca0000400000 */
[----:B------:R-:W-:-:S04]  /*0120*/  @!P1 FSETP.GEU.AND P2, PT, R7, -126, PT ;  /* 0xc2fc00000700980b */ /* 0x000fc80003f4e000 */
[----:B------:R-:W-:-:S13]  /*0130*/  @!P1 PLOP3.LUT P0, PT, P2, PT, PT, 0x80, 0x8 ;  /* 0x000000000008981c */ /* 0x000fda000170f070 */
[----:B------:R-:W-:-:S04]  /*0140*/  @!P0 FMUL R7, R7, 0.5 ;  /* 0x3f00000007078820 */ /* 0x000fc80000400000 */
[----:B------:R-:W0:Y:S02]  /*0150*/  @!P1 MUFU.EX2 R0, R7 ;  /* 0x0000000700009308 */ /* 0x000e240000000800 */
[----:B0-----:R-:W-:-:S04]  /*0160*/  @!P0 FMUL R0, R0, R0 ;  /* 0x0000000000008220 */ /* 0x001fc80000400000 */
[----:B------:R-:W-:-:S05]  /*0170*/  @!P1 FADD R6, RZ, R0 ;  /* 0x00000000ff069221 */ /* 0x000fca0000000000 */
[----:B------:R-:W0:Y:S02]  /*0180*/  SHFL.DOWN PT, R3, R6, 0x10, 0x1f ;  /* 0x0a001f0006037f89 */ /* 0x000e2400000e0000 */
[----:B0-----:R-:W-:-:S05]  /*0190*/  FADD R3, R3, R6 ;  /* 0x0000000603037221 */ /* 0x001fca0000000000 */
[----:B------:R-:W0:Y:S02]  /*01a0*/  SHFL.DOWN PT, R0, R3, 0x8, 0x1f ;  /* 0x09001f0003007f89 */ /* 0x000e2400000e0000 */
[----:B0-----:R-:W-:-:S05]  /*01b0*/  FADD R2, R3, R0 ;  /* 0x0000000003027221 */ /* 0x001fca0000000000 */
[----:B------:R-:W0:Y:S01]  /*01c0*/  SHFL.DOWN PT, R5, R2, 0x4, 0x1f ;  /* 0x08801f0002057f89 */ /* 0x000e2200000e0000 */
[----:B------:R-:W-:-:S04]  /*01d0*/  LOP3.LUT R0, R8, 0x1f, RZ, 0xc0, !PT ;  /* 0x0000001f08007812 */ /* 0x000fc800078ec0ff */
[----:B------:R-:W-:Y:S01]  /*01e0*/  ISETP.NE.AND P0, PT, R0, RZ, PT ;  /* 0x000000ff0000720c */ /* 0x000fe20003f05270 */
[----:B0-----:R-:W-:-:S05]  /*01f0*/  FADD R5, R2, R5 ;  /* 0x0000000502057221 */ /* 0x001fca0000000000 */
[----:B------:R-:W0:Y:S07]  /*0200*/  SHFL.DOWN PT, R4, R5, 0x2, 0x1f ;  /* 0x08401f0005047f89 */ /* 0x000e2e00000e0000 */
[----:B------:R-:W1:Y:S01]  /*0210*/  @!P0 S2R R9, SR_CgaCtaId ;  /* 0x0000000000098919 */ /* 0x000e620000008800 */
[----:B0-----:R-:W-:-:S05]  /*0220*/  FADD R4, R5, R4 ;  /* 0x0000000405047221 */ /* 0x001fca0000000000 */
[----:B------:R-:W0:Y:S01]  /*0230*/  SHFL.DOWN PT, R7, R4, 0x1, 0x1f ;  /* 0x08201f0004077f89 */ /* 0x000e2200000e0000 */
[----:B------:R-:W-:Y:S02]  /*0240*/  @!P0 MOV R6, 0x400 ;  /* 0x0000040000068802 */ /* 0x000fe40000000f00 */
[----:B------:R-:W-:Y:S02]  /*0250*/  @!P0 SHF.R.U32.HI R3, RZ, 0x3, R8 ;  /* 0x00000003ff038819 */ /* 0x000fe40000011608 */
[----:B-1----:R-:W-:Y:S02]  /*0260*/  @!P0 LEA R6, R9, R6, 0x18 ;  /* 0x0000000609068211 */ /* 0x002fe400078ec0ff */
[----:B------:R-:W-:-:S04]  /*0270*/  @!P0 LOP3.LUT R3, R3, 0x7c, RZ, 0xc0, !PT ;  /* 0x0000007c03038812 */ /* 0x000fc800078ec0ff */
[----:B------:R-:W-:Y:S01]  /*0280*/  @!P0 IADD3 R3, PT, PT, R3, R6, RZ ;  /* 0x0000000603038210 */ /* 0x000fe20007ffe0ff */
[----:B0-----:R-:W-:-:S05]  /*0290*/  FADD R2, R4, R7 ;  /* 0x0000000704027221 */ /* 0x001fca0000000000 */
[----:B------:R0:W-:Y:S01]  /*02a0*/  @!P0 STS [R3], R2 ;  /* 0x0000000203008388 */ /* 0x0001e20000000800 */
[----:B------:R-:W-:Y:S01]  /*02b0*/  BAR.SYNC.DEFER_BLOCKING 0x0 ;  /* 0x0000000000007b1d */ /* 0x000fe20000010000 */
[----:B------:R-:W-:-:S13]  /*02c0*/  ISETP.GT.U32.AND P1, PT, R8, 0x1f, PT ;  /* 0x0000001f0800780c */ /* 0x000fda0003f24070 */
[----:B0-----:R-:W-:Y:S05]  /*02d0*/  @P1 EXIT ;  /* 0x000000000000194d */ /* 0x001fea0003800000 */
[----:B------:R-:W0:Y:S01]  /*02e0*/  S2UR UR5, SR_CgaCtaId ;  /* 0x00000000000579c3 */ /* 0x000e220000008800 */
[----:B------:R-:W-:Y:S02]  /*02f0*/  UMOV UR4, 0x400 ;  /* 0x0000040000047882 */ /* 0x000fe40000000000 */
[----:B0-----:R-:W-:-:S06]  /*0300*/  ULEA UR4, UR5, UR4, 0x18 ;  /* 0x0000000405047291 */ /* 0x001fcc000f8ec0ff */
[----:B------:R-:W-:-:S06]  /*0310*/  LEA R0, R0, UR4, 0x2 ;  /* 0x0000000400007c11 */ /* 0x000fcc000f8e10ff */
[----:B------:R-:W0:Y:S04]  /*0320*/  LDS R0, [R0] ;  /* 0x0000000000007984 */ /* 0x000e280000000800 */
[----:B0-----:R-:W0:Y:S02]  /*0330*/  SHFL.DOWN PT, R3, R0, 0x10, 0x1f ;  /* 0x0a001f0000037f89 */ /* 0x001e2400000e0000 */
[----:B0-----:R-:W-:-:S05]  /*0340*/  FADD R3, R0, R3 ;  /* 0x0000000300037221 */ /* 0x001fca0000000000 */
[----:B------:R-:W0:Y:S02]  /*0350*/  SHFL.DOWN PT, R2, R3, 0x8, 0x1f ;  /* 0x09001f0003027f89 */ /* 0x000e2400000e0000 */
[----:B0-----:R-:W-:-:S05]  /*0360*/  FADD R2, R3, R2 ;  /* 0x0000000203027221 */ /* 0x001fca0000000000 */
[----:B------:R-:W0:Y:S02]  /*0370*/  SHFL.DOWN PT, R5, R2, 0x4, 0x1f ;  /* 0x08801f0002057f89 */ /* 0x000e2400000e0000 */
[----:B0-----:R-:W-:-:S05]  /*0380*/  FADD R5, R2, R5 ;  /* 0x0000000502057221 */ /* 0x001fca0000000000 */
[----:B------:R-:W0:Y:S02]  /*0390*/  SHFL.DOWN PT, R4, R5, 0x2, 0x1f ;  /* 0x08401f0005047f89 */ /* 0x000e2400000e0000 */
[----:B0-----:R-:W-:-:S05]  /*03a0*/  FADD R4, R5, R4 ;  /* 0x0000000405047221 */ /* 0x001fca0000000000 */
[----:B------:R0:W1:Y:S01]  /*03b0*/  SHFL.DOWN PT, R7, R4, 0x1, 0x1f ;  /* 0x08201f0004077f89 */ /* 0x00006200000e0000 */
[----:B------:R-:W-:Y:S05]  /*03c0*/  @P0 EXIT ;  /* 0x000000000000094d */ /* 0x000fea0003800000 */
[----:B------:R-:W2:Y:S01]  /*03d0*/  LDC.64 R2, c[0x0][0x390] ;  /* 0x0000e400ff027b82 */ /* 0x000ea20000000a00 */
[----:B-1----:R-:W-:-:S05]  /*03e0*/  FADD R7, R4, R7 ;  /* 0x0000000704077221 */ /* 0x002fca0000000000 */
[----:B--2---:R-:W-:Y:S01]  /*03f0*/  REDG.E.ADD.F32.FTZ.RN.STRONG.GPU desc[UR6][R2.64], R7 ;  /* 0x00000007020079a6 */ /* 0x004fe2000c12f306 */
[----:B------:R-:W-:Y:S05]  /*0400*/  EXIT ;  /* 0x000000000000794d */ /* 0x000fea0003800000 */
.L_x_14:
        /* <DEDUP_REMOVED lines=15> */
.L_x_19:


//--------------------- .text._Z17reduce_max_kernelPKfPfi --------------------------
	.section	.text._Z17reduce_max_kernelPKfPfi,"ax",@progbits
	.align	128
        .global         _Z17reduce_max_kernelPKfPfi
        .type           _Z17reduce_max_kernelPKfPfi,@function
        .size           _Z17reduce_max_kernelPKfPfi,(.L_x_20 - _Z17reduce_max_kernelPKfPfi)
        .other          _Z17reduce_max_kernelPKfPfi,@"STO_CUDA_ENTRY STV_DEFAULT"
_Z17reduce_max_kernelPKfPfi:
.text._Z17reduce_max_kernelPKfPfi:
[----:B------:R-:W-:Y:S01]  /*0000*/  LDC R1, c[0x0][0x37c] ;  /* 0x0000df00ff017b82 */ /* 0x000fe20000000800 */
[----:B------:R-:W0:Y:S07]  /*0010*/  S2R R10, SR_TID.X ;  /* 0x00000000000a7919 */ /* 0x000e2e0000002100 */
[----:B------:R-:W1:Y:S01]  /*0020*/  S2UR UR4, SR_CTAID.X ;  /* 0x00000000000479c3 */ /* 0x000e620000002500 */
[----:B------:R-:W2:Y:S01]  /*0030*/  LDCU UR5, c[0x0][0x390] ;  /* 0x00007200ff0577ac */ /* 0x000ea20008000800 */
[----:B------:R-:W-:Y:S01]  /*0040*/  IMAD.MOV.U32 R4, RZ, RZ, -0x800000 ;  /* 0xff800000ff047424 */ /* 0x000fe200078e00ff */
[----:B------:R-:W3:Y:S01]  /*0050*/  LDCU.64 UR6, c[0x0][0x358] ;  /* 0x00006b00ff0677ac */ /* 0x000ee20008000a00 */
[----:B-1----:R-:W-:-:S06]  /*0060*/  USHF.L.U32 UR4, UR4, 0xa, URZ ;  /* 0x0000000a04047899 */ /* 0x002fcc00080006ff */
[----:B0-----:R-:W-:-:S04]  /*0070*/  LOP3.LUT R5, R10, UR4, RZ, 0xfc, !PT ;  /* 0x000000040a057c12 */ /* 0x001fc8000f8efcff */
[----:B--2---:R-:W-:-:S13]  /*0080*/  ISETP.GE.U32.AND P0, PT, R5, UR5, PT ;  /* 0x0000000505007c0c */ /* 0x004fda000bf06070 */
[----:B------:R-:W0:Y:S02]  /*0090*/  @!P0 LDC.64 R2, c[0x0][0x380] ;  /* 0x0000e000ff028b82 */ /* 0x000e240000000a00 */
[----:B0-----:R-:W-:-:S05]  /*00a0*/  @!P0 IMAD.WIDE.U32 R2, R5, 0x4, R2 ;  /* 0x0000000405028825 */ /* 0x001fca00078e0002 */
[----:B---3--:R-:W2:Y:S01]  /*00b0*/  @!P0 LDG.E R4, desc[UR6][R2.64] ;  /* 0x0000000602048981 */ /* 0x008ea2000c1e1900 */
[----:B------:R-:W-:Y:S01]  /*00c0*/  BAR.SYNC.DEFER_BLOCKING 0x0 ;  /* 0x0000000000007b1d */ /* 0x000fe20000010000 */
[----:B------:R-:W-:-:S05]  /*00d0*/  ISETP.GT.U32.AND P1, PT, R10, 0x1f, PT ;  /* 0x0000001f0a00780c */ /* 0x000fca0003f24070 */
[----:B--2---:R-:W0:Y:S02]  /*00e0*/  SHFL.DOWN PT, R5, R4, 0x10, 0x1f ;  /* 0x0a001f0004057f89 */ /* 0x004e2400000e0000 */
[----:B0-----:R-:W-:-:S05]  /*00f0*/  FMNMX R5, R5, R4, !PT ;  /* 0x0000000405057209 */ /* 0x001fca0007800000 */
[----:B------:R-:W0:Y:S02]  /*0100*/  SHFL.DOWN PT, R0, R5, 0x8, 0x1f ;  /* 0x09001f0005007f89 */ /* 0x000e2400000e0000 */
[----:B0-----:R-:W-:Y:S02]  /*0110*/  FMNMX R6, R5, R0, !PT ;  /* 0x0000000005067209 */ /* 0x001fe40007800000 */
[----:B------:R-:W-:-:S03]  /*0120*/  LOP3.LUT R0, R10, 0x1f, RZ, 0xc0, !PT ;  /* 0x0000001f0a007812 */ /* 0x000fc600078ec0ff */
[----:B------:R-:W0:Y:S01]  /*0130*/  SHFL.DOWN PT, R7, R6, 0x4, 0x1f ;  /* 0x08801f0006077f89 */ /* 0x000e2200000e0000 */
[----:B------:R-:W-:-:S13]  /*0140*/  ISETP.NE.AND P0, PT, R0, RZ, PT ;  /* 0x000000ff0000720c */ /* 0x000fda0003f05270 */
[----:B------:R-:W1:Y:S01]  /*0150*/  @!P0 S2R R9, SR_CgaCtaId ;  /* 0x0000000000098919 */ /* 0x000e620000008800 */
[----:B------:R-:W-:Y:S02]  /*0160*/  @!P0 MOV R4, 0x400 ;  /* 0x0000040000048802 */ /* 0x000fe40000000f00 */
[----:B------:R-:W-:-:S04]  /*0170*/  @!P0 SHF.R.U32.HI R2, RZ, 0x3, R10 ;  /* 0x00000003ff028819 */ /* 0x000fc8000001160a */
[----:B------:R-:W-:Y:S02]  /*0180*/  @!P0 LOP3.LUT R2, R2, 0x7c, RZ, 0xc0, !PT ;  /* 0x0000007c02028812 */ /* 0x000fe400078ec0ff */
[----:B0-----:R-:W-:-:S05]  /*0190*/  FMNMX R7, R6, R7, !PT ;  /* 0x0000000706077209 */ /* 0x001fca0007800000 */
[----:B------:R-:W0:Y:S01]  /*01a0*/  SHFL.DOWN PT, R8, R7, 0x2, 0x1f ;  /* 0x08401f0007087f89 */ /* 0x000e2200000e0000 */
[----:B-1----:R-:W-:-:S05]  /*01b0*/  @!P0 LEA R5, R9, R4, 0x18 ;  /* 0x0000000409058211 */ /* 0x002fca00078ec0ff */
[----:B------:R-:W-:Y:S01]  /*01c0*/  @!P0 IMAD.IADD R2, R2, 0x1, R5 ;  /* 0x0000000102028824 */ /* 0x000fe200078e0205 */
[----:B0-----:R-:W-:-:S05]  /*01d0*/  FMNMX R8, R7, R8, !PT ;  /* 0x0000000807087209 */ /* 0x001fca0007800000 */
[----:B------:R-:W0:Y:S02]  /*01e0*/  SHFL.DOWN PT, R3, R8, 0x1, 0x1f ;  /* 0x08201f0008037f89 */ /* 0x000e2400000e0000 */
[----:B0-----:R-:W-:-:S05]  /*01f0*/  FMNMX R3, R8, R3, !PT ;  /* 0x0000000308037209 */ /* 0x001fca0007800000 */
[----:B------:R0:W-:Y:S01]  /*0200*/  @!P0 STS [R2], R3 ;  /* 0x0000000302008388 */ /* 0x0001e20000000800 */
[----:B------:R-:W-:Y:S06]  /*0210*/  BAR.SYNC.DEFER_BLOCKING 0x0 ;  /* 0x0000000000007b1d */ /* 0x000fec0000010000 */
[----:B------:R-:W-:Y:S05]  /*0220*/  @P1 EXIT ;  /* 0x000000000000194d */ /* 0x000fea0003800000 */
[----:B------:R-:W1:Y:S01]  /*0230*/  S2UR UR5, SR_CgaCtaId ;  /* 0x00000000000579c3 */ /* 0x000e620000008800 */
[----:B------:R-:W-:Y:S02]  /*0240*/  UMOV UR4, 0x400 ;  /* 0x0000040000047882 */ /* 0x000fe40000000000 */
[----:B-1----:R-:W-:-:S06]  /*0250*/  ULEA UR4, UR5, UR4, 0x18 ;  /* 0x0000000405047291 */ /* 0x002fcc000f8ec0ff */
[----:B------:R-:W-:-:S06]  /*0260*/  LEA R0, R0, UR4, 0x2 ;  /* 0x0000000400007c11 */ /* 0x000fcc000f8e10ff */
[----:B------:R-:W0:Y:S04]  /*0270*/  LDS R0, [R0] ;  /* 0x0000000000007984 */ /* 0x000e280000000800 */
[----:B0-----:R-:W0:Y:S02]  /*0280*/  SHFL.DOWN PT, R3, R0, 0x10, 0x1f ;  /* 0x0a001f0000037f89 */ /* 0x001e2400000e0000 */
[----:B0-----:R-:W-:-:S05]  /*0290*/  FMNMX R3, R0, R3, !PT ;  /* 0x0000000300037209 */ /* 0x001fca0007800000 */
[----:B------:R-:W0:Y:S02]  /*02a0*/  SHFL.DOWN PT, R2, R3, 0x8, 0x1f ;  /* 0x09001f0003027f89 */ /* 0x000e2400000e0000 */
[----:B0-----:R-:W-:-:S05]  /*02b0*/  FMNMX R2, R3, R2, !PT ;  /* 0x0000000203027209 */ /* 0x001fca0007800000 */
[----:B------:R-:W0:Y:S02]  /*02c0*/  SHFL.DOWN PT, R5, R2, 0x4, 0x1f ;  /* 0x08801f0002057f89 */ /* 0x000e2400000e0000 */
[----:B0-----:R-:W-:-:S05]  /*02d0*/  FMNMX R5, R2, R5, !PT ;  /* 0x0000000502057209 */ /* 0x001fca0007800000 */
[----:B------:R-:W0:Y:S02]  /*02e0*/  SHFL.DOWN PT, R4, R5, 0x2, 0x1f ;  /* 0x08401f0005047f89 */ /* 0x000e2400000e0000 */
[----:B0-----:R-:W-:-:S05]  /*02f0*/  FMNMX R4, R5, R4, !PT ;  /* 0x0000000405047209 */ /* 0x001fca0007800000 */
[----:B------:R0:W1:Y:S01]  /*0300*/  SHFL.DOWN PT, R7, R4, 0x1, 0x1f ;  /* 0x08201f0004077f89 */ /* 0x00006200000e0000 */
[----:B------:R-:W-:Y:S05]  /*0310*/  @P0 EXIT ;  /* 0x000000000000094d */ /* 0x000fea0003800000 */
[----:B------:R-:W2:Y:S02]  /*0320*/  LDC.64 R2, c[0x0][0x388] ;  /* 0x0000e200ff027b82 */ /* 0x000ea40000000a00 */
[----:B--2---:R2:W5:Y:S01]  /*0330*/  LDG.E R6, desc[UR6][R2.64] ;  /* 0x0000000602067981 */ /* 0x004562000c1e1900 */
[----:B-1----:R-:W-:-:S07]  /*0340*/  FMNMX R7, R4, R7, !PT ;  /* 0x0000000704077209 */ /* 0x002fce0007800000 */
.L_x_15:
[----:B-----5:R-:W-:Y:S01]  /*0350*/  FSETP.GTU.AND P0, PT, R7, R6, PT ;  /* 0x000000060700720b */ /* 0x020fe20003f0c000 */
[----:B------:R-:W-:-:S12]  /*0360*/  YIELD ;  /* 0x0000000000007946 */ /* 0x000fd80003800000 */
[----:B------:R-:W-:Y:S05]  /*0370*/  @!P0 EXIT ;  /* 0x000000000000894d */ /* 0x000fea0003800000 */
[----:B------:R-:W3:Y:S02]  /*0380*/  ATOMG.E.CAS.STRONG.GPU PT, R5, [R2], R6, R7 ;  /* 0x00000006020573a9 */ /* 0x000ee400001ee107 */
[----:B---3--:R-:W-:Y:S01]  /*0390*/  ISETP.NE.AND P0, PT, R6, R5, PT ;  /* 0x000000050600720c */ /* 0x008fe20003f05270 */
[----:B------:R-:W-:-:S12]  /*03a0*/  IMAD.MOV.U32 R6, RZ, RZ, R5 ;  /* 0x000000ffff067224 */ /* 0x000fd800078e0005 */
[----:B------:R-:W-:Y:S05]  /*03b0*/  @P0 BRA `(.L_x_15) ;  /* 0xfffffffc00e40947 */ /* 0x000fea000383ffff */
[----:B------:R-:W-:Y:S05]  /*03c0*/  EXIT ;  /* 0x000000000000794d */ /* 0x000fea0003800000 */
.L_x_16:
        /* <DEDUP_REMOVED lines=11> */
.L_x_20:


//--------------------- .nv.shared.reserved.0     --------------------------
	.section	.nv.shared.reserved.0,"aw",@nobits
	.weak		__nv_reservedSMEM_offset_0_alias
	.size		__nv_reservedSMEM_offset_0_alias, 0, 64
	.other		__nv_reservedSMEM_offset_0_alias,@"STO_CUDA_RESERVED_SHARED STV_DEFAULT"
__nv_reservedSMEM_offset_0_alias:
	.zero		0
	.zero		64


//--------------------- .nv.shared._Z17reduce_sum_kernelPKfS0_Pfi --------------------------
	.section	.nv.shared._Z17reduce_sum_kernelPKfS0_Pfi,"aw",@nobits
	.sectionflags	@""
	.align	4
.nv.shared._Z17reduce_sum_kernelPKfS0_Pfi:
	.zero		1152


//--------------------- .nv.shared._Z17reduce_max_kernelPKfPfi --------------------------
	.section	.nv.shared._Z17reduce_max_kernelPKfPfi,"aw",@nobits
	.sectionflags	@""
	.align	4
.nv.shared._Z17reduce_max_kernelPKfPfi:
	.zero		1152


//--------------------- .nv.constant0._Z14softmax_kernelPKfPfS0_S0_i --------------------------
	.section	.nv.constant0._Z14softmax_kernelPKfPfS0_S0_i,"a",@progbits
	.sectionflags	@""
	.align	4
.nv.constant0._Z14softmax_kernelPKfPfS0_S0_i:
	.zero		932


//--------------------- .nv.constant0._Z17reduce_sum_kernelPKfS0_Pfi --------------------------
	.section	.nv.constant0._Z17reduce_sum_kernelPKfS0_Pfi,"a",@progbits
	.sectionflags	@""
	.align	4
.nv.constant0._Z17reduce_sum_kernelPKfS0_Pfi:
	.zero		924


//--------------------- .nv.constant0._Z17reduce_max_kernelPKfPfi --------------------------
	.section	.nv.constant0._Z17reduce_max_kernelPKfPfi,"a",@progbits
	.sectionflags	@""
	.align	4
.nv.constant0._Z17reduce_max_kernelPKfPfi:
	.zero		916


//--------------------- SYMBOLS --------------------------

	.type		.nv.reservedSmem.offset0,@object
	.size		.nv.reservedSmem.offset0,0x4
	.type		.nv.reservedSmem.cap,@object
	.size		.nv.reservedSmem.cap,0x4
